//
// Generated by NVIDIA NVVM Compiler
//
// Compiler Build ID: CL-36424714
// Cuda compilation tools, release 13.0, V13.0.88
// Based on NVVM 20.0.0
//

.version 9.0
.target sm_100
.address_size 64

	// .globl	_Z11hello_worldv
.extern .func  (.param .b32 func_retval0) vprintf
(
	.param .b64 vprintf_param_0,
	.param .b64 vprintf_param_1
)
;
.global .align 1 .b8 $str[16] = {116, 104, 114, 101, 97, 100, 32, 105, 100, 120, 58, 32, 37, 100, 10};
.global .align 1 .b8 $str$1[19] = {71, 80, 85, 58, 32, 72, 101, 108, 108, 111, 32, 119, 111, 114, 108, 100, 33, 10};
.global .align 1 .b8 $str$2[15] = {97, 231, 154, 132, 229, 128, 188, 228, 184, 186, 32, 37, 100, 10};

.visible .entry _Z11hello_worldv()
{
	.local .align 8 .b8 	__local_depot0[8];
	.reg .b64 	%SP;
	.reg .b64 	%SPL;
	.reg .pred 	%p<2>;
	.reg .b32 	%r<9>;
	.reg .b64 	%rd<10>;

	mov.u64 	%SPL, __local_depot0;
	cvta.local.u64 	%SP, %SPL;
	add.u64 	%rd2, %SP, 0;
	add.u64 	%rd1, %SPL, 0;
	mov.u32 	%r1, %tid.x;
	st.local.u32 	[%rd1], %r1;
	mov.u64 	%rd3, $str;
	cvta.global.u64 	%rd4, %rd3;
	{ // callseq 0, 0
	.param .b64 param0;
	st.param.b64 	[param0], %rd4;
	.param .b64 param1;
	st.param.b64 	[param1], %rd2;
	.param .b32 retval0;
	call.uni (retval0), 
	vprintf, 
	(
	param0, 
	param1
	);
	ld.param.b32 	%r2, [retval0];
	} // callseq 0
	setp.ne.s32 	%p1, %r1, 0;
	@%p1 bra 	$L__BB0_2;
	mov.u64 	%rd5, $str$1;
	cvta.global.u64 	%rd6, %rd5;
	{ // callseq 1, 0
	.param .b64 param0;
	st.param.b64 	[param0], %rd6;
	.param .b64 param1;
	st.param.b64 	[param1], 0;
	.param .b32 retval0;
	call.uni (retval0), 
	vprintf, 
	(
	param0, 
	param1
	);
	ld.param.b32 	%r4, [retval0];
	} // callseq 1
	mov.b32 	%r6, 11;
	st.local.u32 	[%rd1], %r6;
	mov.u64 	%rd7, $str$2;
	cvta.global.u64 	%rd8, %rd7;
	{ // callseq 2, 0
	.param .b64 param0;
	st.param.b64 	[param0], %rd8;
	.param .b64 param1;
	st.param.b64 	[param1], %rd2;
	.param .b32 retval0;
	call.uni (retval0), 
	vprintf, 
	(
	param0, 
	param1
	);
	ld.param.b32 	%r7, [retval0];
	} // callseq 2
$L__BB0_2:
	ret;

}


// ===== COMPILED SASS (sm_100) =====

	.target	sm_100

	.elftype	@"ET_EXEC"


//--------------------- .note.nv.tkinfo           --------------------------
	.section	.note.nv.tkinfo,"",@"SHT_NOTE"
	.sectionflags	@"SHF_NOTE_NV_TKINFO"
	.tkinfo
        /*0018*/ 	.word	0x00000002
        /*0030*/ 	.string	""
        /*0030*/ 	.string	"ptxas"
        /*0030*/ 	.string	"Cuda compilation tools, release 13.0, V13.0.88"
        /*0030*/ 	.string	"Build cuda_13.0.r13.0/compiler.36424714_0"
        /*0030*/ 	.string	"-arch sm_100 -m 64 "



//--------------------- .note.nv.cuinfo           --------------------------
	.section	.note.nv.cuinfo,"",@"SHT_NOTE"
	.sectionflags	@"SHF_NOTE_NV_CUINFO"
        /*0018*/ 	.short	0x0002
        /*001a*/ 	.short	0x0064
        /*001c*/ 	.short	0x0082
	.zero		2


//--------------------- .nv.info                  --------------------------
	.section	.nv.info,"",@"SHT_CUDA_INFO"
	.align	4


	//----- nvinfo : EIATTR_REGCOUNT
	.align		4
        /*0000*/ 	.byte	0x04, 0x2f
        /*0002*/ 	.short	(.L_4 - .L_3)
	.align		4
.L_3:
        /*0004*/ 	.word	index@(_Z11hello_worldv)
        /*0008*/ 	.word	0x00000018


	//----- nvinfo : EIATTR_FRAME_SIZE
	.align		4
.L_4:
        /*000c*/ 	.byte	0x04, 0x11
        /*000e*/ 	.short	(.L_6 - .L_5)
	.align		4
.L_5:
        /*0010*/ 	.word	index@(_Z11hello_worldv)
        /*0014*/ 	.word	0x00000008


	//----- nvinfo : EIATTR_MIN_STACK_SIZE
	.align		4
.L_6:
        /*0018*/ 	.byte	0x04, 0x12
        /*001a*/ 	.short	(.L_8 - .L_7)
	.align		4
.L_7:
        /*001c*/ 	.word	index@(_Z11hello_worldv)
        /*0020*/ 	.word	0x00000008
.L_8:


//--------------------- .nv.compat                --------------------------
	.section	.nv.compat,"",@"SHT_CUDA_COMPAT_INFO"
	.align	4
        /*0000*/ 	.byte	0x02, 0x09, 0x00, 0x00, 0x02, 0x02, 0x01, 0x00, 0x02, 0x05, 0x05, 0x00, 0x03, 0x07, 0x01, 0x01
        /*0010*/ 	.byte	0x02, 0x03, 0x00, 0x00, 0x02, 0x06, 0x01, 0x00, 0x04, 0x0b, 0x08, 0x00, 0x09, 0x00, 0x00, 0x00
        /*0020*/ 	.byte	0x00, 0x00, 0x00, 0x00


//--------------------- .nv.info._Z11hello_worldv --------------------------
	.section	.nv.info._Z11hello_worldv,"",@"SHT_CUDA_INFO"
	.sectionflags	@""
	.align	4


	//----- nvinfo : EIATTR_CUDA_API_VERSION
	.align		4
        /*0000*/ 	.byte	0x04, 0x37
        /*0002*/ 	.short	(.L_10 - .L_9)
.L_9:
        /*0004*/ 	.word	0x00000082


	//----- nvinfo : EIATTR_SPARSE_MMA_MASK
	.align		4
.L_10:
        /*0008*/ 	.byte	0x03, 0x50
        /*000a*/ 	.short	0x0000


	//----- nvinfo : EIATTR_MAXREG_COUNT
	.align		4
        /*000c*/ 	.byte	0x03, 0x1b
        /*000e*/ 	.short	0x00ff


	//----- nvinfo : EIATTR_EXTERNS
	.align		4
        /*0010*/ 	.byte	0x04, 0x0f
        /*0012*/ 	.short	(.L_12 - .L_11)


	//   ....[0]....
	.align		4
.L_11:
        /*0014*/ 	.word	index@(vprintf)


	//----- nvinfo : EIATTR_MERCURY_ISA_VERSION
	.align		4
.L_12:
        /*0018*/ 	.byte	0x03, 0x5f
        /*001a*/ 	.short	0x0101


	//----- nvinfo : EIATTR_VRC_CTA_INIT_COUNT
	.align		4
        /*001c*/ 	.byte	0x02, 0x4a
	.zero		1
	.zero		1


	//----- nvinfo : EIATTR_SYSCALL_OFFSETS
	.align		4
        /*0020*/ 	.byte	0x04, 0x46
        /*0022*/ 	.short	(.L_14 - .L_13)


	//   ....[0]....
.L_13:
        /*0024*/ 	.word	0x00000100


	//   ....[1]....
        /*0028*/ 	.word	0x00000190


	//   ....[2]....
        /*002c*/ 	.word	0x00000230


	//----- nvinfo : EIATTR_EXIT_INSTR_OFFSETS
	.align		4
.L_14:
        /*0030*/ 	.byte	0x04, 0x1c
        /*0032*/ 	.short	(.L_16 - .L_15)


	//   ....[0]....
.L_15:
        /*0034*/ 	.word	0x00000120


	//   ....[1]....
        /*0038*/ 	.word	0x00000240


	//----- nvinfo : EIATTR_CRS_STACK_SIZE
	.align		4
.L_16:
        /*003c*/ 	.byte	0x04, 0x1e
        /*003e*/ 	.short	(.L_18 - .L_17)
.L_17:
        /*0040*/ 	.word	0x00000000


	//----- nvinfo : EIATTR_SW_WAR
	.align		4
.L_18:
        /*0044*/ 	.byte	0x04, 0x36
        /*0046*/ 	.short	(.L_20 - .L_19)
.L_19:
        /*0048*/ 	.word	0x00000008
.L_20:


//--------------------- .nv.callgraph             --------------------------
	.section	.nv.callgraph,"",@"SHT_CUDA_CALLGRAPH"
	.align	4
	.sectionentsize	8
	.align		4
        /*0000*/ 	.word	0x00000000
	.align		4
        /*0004*/ 	.word	0xffffffff
	.align		4
        /*0008*/ 	.word	index@(_Z11hello_worldv)
	.align		4
        /*000c*/ 	.word	index@(vprintf)
	.align		4
        /*0010*/ 	.word	0x00000000
	.align		4
        /*0014*/ 	.word	0xfffffffe
	.align		4
        /*0018*/ 	.word	0x00000000
	.align		4
        /*001c*/ 	.word	0xfffffffd
	.align		4
        /*0020*/ 	.word	0x00000000
	.align		4
        /*0024*/ 	.word	0xfffffffc


//--------------------- .nv.constant4             --------------------------
	.section	.nv.constant4,"a",@progbits
	.align	8
	.align		8
.nv.constant4:
        /*0000*/ 	.dword	vprintf
	.align		8
        /*0008*/ 	.dword	$str
	.align		8
        /*0010*/ 	.dword	$str$1
	.align		8
        /*0018*/ 	.dword	$str$2


//--------------------- .text._Z11hello_worldv    --------------------------
	.section	.text._Z11hello_worldv,"ax",@progbits
	.align	128
        .global         _Z11hello_worldv
        .type           _Z11hello_worldv,@function
        .size           _Z11hello_worldv,(.L_x_4 - _Z11hello_worldv)
        .other          _Z11hello_worldv,@"STO_CUDA_ENTRY STV_DEFAULT"
_Z11hello_worldv:
.text._Z11hello_worldv:
[----:B------:R-:W0:Y:S01]  /*0000*/  LDC R1, c[0x0][0x37c] ;  /* 0x0000df00ff017b82 */ /* 0x000e220000000800 */
[----:B------:R-:W1:Y:S01]  /*0010*/  S2R R16, SR_TID.X ;  /* 0x0000000000107919 */ /* 0x000e620000002100 */
[----:B------:R-:W2:Y:S01]  /*0020*/  LDCU UR4, c[0x0][0x2f8] ;  /* 0x00005f00ff0477ac */ /* 0x000ea20008000800 */
[----:B0-----:R-:W-:Y:S01]  /*0030*/  VIADD R1, R1, 0xfffffff8 ;  /* 0xfffffff801017836 */ /* 0x001fe20000000000 */
[----:B------:R-:W-:Y:S01]  /*0040*/  MOV R2, 0x0 ;  /* 0x0000000000027802 */ /* 0x000fe20000000f00 */
[----:B------:R-:W0:Y:S03]  /*0050*/  LDCU UR5, c[0x0][0x2fc] ;  /* 0x00005f80ff0577ac */ /* 0x000e260008000800 */
[----:B------:R3:W4:Y:S01]  /*0060*/  LDC.64 R8, c[0x4][R2] ;  /* 0x0100000002087b82 */ /* 0x0007220000000a00 */
[----:B------:R-:W5:Y:S01]  /*0070*/  LDCU.64 UR6, c[0x4][0x8] ;  /* 0x01000100ff0677ac */ /* 0x000f620008000a00 */
[----:B--2---:R-:W-:-:S05]  /*0080*/  IADD3 R17, P0, PT, R1, UR4, RZ ;  /* 0x0000000401117c10 */ /* 0x004fca000ff1e0ff */
[----:B0-----:R-:W-:Y:S02]  /*0090*/  IMAD.X R18, RZ, RZ, UR5, P0 ;  /* 0x00000005ff127e24 */ /* 0x001fe400080e06ff */
[----:B------:R-:W-:Y:S01]  /*00a0*/  IMAD.MOV.U32 R6, RZ, RZ, R17 ;  /* 0x000000ffff067224 */ /* 0x000fe200078e0011 */
[----:B-----5:R-:W-:Y:S01]  /*00b0*/  MOV R5, UR7 ;  /* 0x0000000700057c02 */ /* 0x020fe20008000f00 */
[----:B------:R-:W-:Y:S02]  /*00c0*/  IMAD.U32 R4, RZ, RZ, UR6 ;  /* 0x00000006ff047e24 */ /* 0x000fe4000f8e00ff */
[----:B------:R-:W-:Y:S01]  /*00d0*/  IMAD.MOV.U32 R7, RZ, RZ, R18 ;  /* 0x000000ffff077224 */ /* 0x000fe200078e0012 */
[----:B-1----:R3:W-:Y:S06]  /*00e0*/  STL [R1], R16 ;  /* 0x0000001001007387 */ /* 0x0027ec0000100800 */
[----:B------:R-:W-:-:S07]  /*00f0*/  LEPC R20, `(.L_x_0) ;  /* 0x000000001014794e */ /* 0x000fce0000000000 */
[----:B---34-:R-:W-:Y:S05]  /*0100*/  CALL.ABS.NOINC R8 ;  /* 0x0000000008007343 */ /* 0x018fea0003c00000 */
.L_x_0:
[----:B------:R-:W-:-:S13]  /*0110*/  ISETP.NE.AND P0, PT, R16, RZ, PT ;  /* 0x000000ff1000720c */ /* 0x000fda0003f05270 */
[----:B------:R-:W-:Y:S05]  /*0120*/  @P0 EXIT ;  /* 0x000000000000094d */ /* 0x000fea0003800000 */
[----:B------:R0:W1:Y:S01]  /*0130*/  LDC.64 R8, c[0x4][R2] ;  /* 0x0100000002087b82 */ /* 0x0000620000000a00 */
[----:B------:R-:W2:Y:S01]  /*0140*/  LDCU.64 UR4, c[0x4][0x10] ;  /* 0x01000200ff0477ac */ /* 0x000ea20008000a00 */
[----:B------:R-:W-:Y:S02]  /*0150*/  CS2R R6, SRZ ;  /* 0x0000000000067805 */ /* 0x000fe4000001ff00 */
[----:B--2---:R-:W-:Y:S01]  /*0160*/  MOV R4, UR4 ;  /* 0x0000000400047c02 */ /* 0x004fe20008000f00 */
[----:B0-----:R-:W-:-:S07]  /*0170*/  IMAD.U32 R5, RZ, RZ, UR5 ;  /* 0x00000005ff057e24 */ /* 0x001fce000f8e00ff */
[----:B------:R-:W-:-:S07]  /*0180*/  LEPC R20, `(.L_x_1) ;  /* 0x000000001014794e */ /* 0x000fce0000000000 */
[----:B-1----:R-:W-:Y:S05]  /*0190*/  CALL.ABS.NOINC R8 ;  /* 0x0000000008007343 */ /* 0x002fea0003c00000 */
.L_x_1:
[----:B------:R-:W-:Y:S01]  /*01a0*/  IMAD.MOV.U32 R0, RZ, RZ, 0xb ;  /* 0x0000000bff007424 */ /* 0x000fe200078e00ff */
[----:B------:R-:W0:Y:S01]  /*01b0*/  LDC.64 R2, c[0x4][R2] ;  /* 0x0100000002027b82 */ /* 0x000e220000000a00 */
[----:B------:R-:W1:Y:S01]  /*01c0*/  LDCU.64 UR4, c[0x4][0x18] ;  /* 0x01000300ff0477ac */ /* 0x000e620008000a00 */
[----:B------:R-:W-:Y:S01]  /*01d0*/  IMAD.MOV.U32 R6, RZ, RZ, R17 ;  /* 0x000000ffff067224 */ /* 0x000fe200078e0011 */
[----:B------:R-:W-:Y:S01]  /*01e0*/  MOV R7, R18 ;  /* 0x0000001200077202 */ /* 0x000fe20000000f00 */
[----:B------:R2:W-:Y:S01]  /*01f0*/  STL [R1], R0 ;  /* 0x0000000001007387 */ /* 0x0005e20000100800 */
[----:B-1----:R-:W-:Y:S01]  /*0200*/  MOV R4, UR4 ;  /* 0x0000000400047c02 */ /* 0x002fe20008000f00 */
[----:B--2---:R-:W-:-:S07]  /*0210*/  IMAD.U32 R5, RZ, RZ, UR5 ;  /* 0x00000005ff057e24 */ /* 0x004fce000f8e00ff */
[----:B------:R-:W-:-:S07]  /*0220*/  LEPC R20, `(.L_x_2) ;  /* 0x000000001014794e */ /* 0x000fce0000000000 */
[----:B0-----:R-:W-:Y:S05]  /*0230*/  CALL.ABS.NOINC R2 ;  /* 0x0000000002007343 */ /* 0x001fea0003c00000 */
.L_x_2:
[----:B------:R-:W-:Y:S05]  /*0240*/  EXIT ;  /* 0x000000000000794d */ /* 0x000fea0003800000 */
.L_x_3:
[----:B------:R-:W-:-:S00]  /*0250*/  BRA `(.L_x_3) ;  /* 0xfffffffc00fc7947 */ /* 0x000fc0000383ffff */
[----:B------:R-:W-:-:S00]  /*0260*/  NOP ;  /* 0x0000000000007918 */ /* 0x000fc00000000000 */
        /* <DEDUP_REMOVED lines=9> */
.L_x_4:


//--------------------- .nv.global.init           --------------------------
	.section	.nv.global.init,"aw",@progbits
.nv.global.init:
	.type		$str$2,@object
	.size		$str$2,($str - $str$2)
$str$2:
        /*0000*/ 	.byte	0x61, 0xe7, 0x9a, 0x84, 0xe5, 0x80, 0xbc, 0xe4, 0xb8, 0xba, 0x20, 0x25, 0x64, 0x0a, 0x00
	.type		$str,@object
	.size		$str,($str$1 - $str)
$str:
        /*000f*/ 	.byte	0x74, 0x68, 0x72, 0x65, 0x61, 0x64, 0x20, 0x69, 0x64, 0x78, 0x3a, 0x20, 0x25, 0x64, 0x0a, 0x00
	.type		$str$1,@object
	.size		$str$1,(.L_1 - $str$1)
$str$1:
        /*001f*/ 	.byte	0x47, 0x50, 0x55, 0x3a, 0x20, 0x48, 0x65, 0x6c, 0x6c, 0x6f, 0x20, 0x77, 0x6f, 0x72, 0x6c, 0x64
        /*002f*/ 	.byte	0x21, 0x0a, 0x00
.L_1:


//--------------------- .nv.shared.reserved.0     --------------------------
	.section	.nv.shared.reserved.0,"aw",@nobits
	.weak		__nv_reservedSMEM_offset_0_alias
	.size		__nv_reservedSMEM_offset_0_alias, 0, 64
	.other		__nv_reservedSMEM_offset_0_alias,@"STO_CUDA_RESERVED_SHARED STV_DEFAULT"
__nv_reservedSMEM_offset_0_alias:
	.zero		0
	.zero		64


//--------------------- .nv.constant0._Z11hello_worldv --------------------------
	.section	.nv.constant0._Z11hello_worldv,"a",@progbits
	.sectionflags	@""
	.align	4
.nv.constant0._Z11hello_worldv:
	.zero		896


//--------------------- SYMBOLS --------------------------

	.type		.nv.reservedSmem.offset0,@object
	.size		.nv.reservedSmem.offset0,0x4
	.type		vprintf,@function
